//
// Generated by NVIDIA NVVM Compiler
//
// Compiler Build ID: CL-36424714
// Cuda compilation tools, release 13.0, V13.0.88
// Based on NVVM 20.0.0
//

.version 9.0
.target sm_100
.address_size 64

	// .globl	_Z12matmulKernelPKfS0_Pfiii
// _ZZ12matmulKernelPKfS0_PfiiiE5tileA has been demoted
// _ZZ12matmulKernelPKfS0_PfiiiE5tileB has been demoted

.visible .entry _Z12matmulKernelPKfS0_Pfiii(
	.param .u64 .ptr .align 1 _Z12matmulKernelPKfS0_Pfiii_param_0,
	.param .u64 .ptr .align 1 _Z12matmulKernelPKfS0_Pfiii_param_1,
	.param .u64 .ptr .align 1 _Z12matmulKernelPKfS0_Pfiii_param_2,
	.param .u32 _Z12matmulKernelPKfS0_Pfiii_param_3,
	.param .u32 _Z12matmulKernelPKfS0_Pfiii_param_4,
	.param .u32 _Z12matmulKernelPKfS0_Pfiii_param_5
)
{
	.reg .pred 	%p<12>;
	.reg .b32 	%r<43>;
	.reg .b32 	%f<111>;
	.reg .b64 	%rd<13>;
	// demoted variable
	.shared .align 4 .b8 _ZZ12matmulKernelPKfS0_PfiiiE5tileA[4096];
	// demoted variable
	.shared .align 4 .b8 _ZZ12matmulKernelPKfS0_PfiiiE5tileB[4096];
	ld.param.u64 	%rd3, [_Z12matmulKernelPKfS0_Pfiii_param_0];
	ld.param.u64 	%rd4, [_Z12matmulKernelPKfS0_Pfiii_param_1];
	ld.param.u64 	%rd5, [_Z12matmulKernelPKfS0_Pfiii_param_2];
	ld.param.u32 	%r24, [_Z12matmulKernelPKfS0_Pfiii_param_3];
	ld.param.u32 	%r25, [_Z12matmulKernelPKfS0_Pfiii_param_4];
	ld.param.u32 	%r26, [_Z12matmulKernelPKfS0_Pfiii_param_5];
	mov.u32 	%r27, %ctaid.y;
	shl.b32 	%r28, %r27, 5;
	mov.u32 	%r40, %tid.y;
	add.s32 	%r2, %r28, %r40;
	mov.u32 	%r29, %ctaid.x;
	shl.b32 	%r3, %r29, 5;
	mov.u32 	%r38, %tid.x;
	add.s32 	%r5, %r3, %r38;
	setp.lt.s32 	%p1, %r25, 1;
	mov.f32 	%f110, 0f00000000;
	@%p1 bra 	$L__BB0_7;
	add.s32 	%r30, %r25, 31;
	shr.u32 	%r31, %r30, 5;
	shl.b32 	%r32, %r40, 7;
	mov.u32 	%r33, _ZZ12matmulKernelPKfS0_PfiiiE5tileA;
	add.s32 	%r6, %r33, %r32;
	shl.b32 	%r34, %r38, 2;
	add.s32 	%r7, %r6, %r34;
	mov.u32 	%r35, _ZZ12matmulKernelPKfS0_PfiiiE5tileB;
	add.s32 	%r9, %r35, %r34;
	add.s32 	%r8, %r9, %r32;
	neg.s32 	%r42, %r31;
	mad.lo.s32 	%r36, %r40, %r26, %r38;
	add.s32 	%r41, %r36, %r3;
	shl.b32 	%r12, %r26, 5;
	mad.lo.s32 	%r39, %r25, %r2, %r38;
	cvta.to.global.u64 	%rd1, %rd3;
	cvta.to.global.u64 	%rd2, %rd4;
	mov.f32 	%f110, 0f00000000;
$L__BB0_2:
	setp.ge.s32 	%p2, %r2, %r24;
	setp.ge.u32 	%p3, %r38, %r25;
	mov.f32 	%f108, 0f00000000;
	or.pred  	%p4, %p2, %p3;
	@%p4 bra 	$L__BB0_4;
	mul.wide.u32 	%rd6, %r39, 4;
	add.s64 	%rd7, %rd1, %rd6;
	ld.global.f32 	%f108, [%rd7];
$L__BB0_4:
	setp.ge.s32 	%p5, %r5, %r26;
	st.shared.f32 	[%r7], %f108;
	setp.ge.u32 	%p6, %r40, %r25;
	mov.f32 	%f109, 0f00000000;
	or.pred  	%p7, %p5, %p6;
	@%p7 bra 	$L__BB0_6;
	mul.wide.u32 	%rd8, %r41, 4;
	add.s64 	%rd9, %rd2, %rd8;
	ld.global.f32 	%f109, [%rd9];
$L__BB0_6:
	st.shared.f32 	[%r8], %f109;
	bar.sync 	0;
	ld.shared.f32 	%f12, [%r6];
	ld.shared.f32 	%f13, [%r9];
	fma.rn.f32 	%f14, %f12, %f13, %f110;
	ld.shared.f32 	%f15, [%r6+4];
	ld.shared.f32 	%f16, [%r9+128];
	fma.rn.f32 	%f17, %f15, %f16, %f14;
	ld.shared.f32 	%f18, [%r6+8];
	ld.shared.f32 	%f19, [%r9+256];
	fma.rn.f32 	%f20, %f18, %f19, %f17;
	ld.shared.f32 	%f21, [%r6+12];
	ld.shared.f32 	%f22, [%r9+384];
	fma.rn.f32 	%f23, %f21, %f22, %f20;
	ld.shared.f32 	%f24, [%r6+16];
	ld.shared.f32 	%f25, [%r9+512];
	fma.rn.f32 	%f26, %f24, %f25, %f23;
	ld.shared.f32 	%f27, [%r6+20];
	ld.shared.f32 	%f28, [%r9+640];
	fma.rn.f32 	%f29, %f27, %f28, %f26;
	ld.shared.f32 	%f30, [%r6+24];
	ld.shared.f32 	%f31, [%r9+768];
	fma.rn.f32 	%f32, %f30, %f31, %f29;
	ld.shared.f32 	%f33, [%r6+28];
	ld.shared.f32 	%f34, [%r9+896];
	fma.rn.f32 	%f35, %f33, %f34, %f32;
	ld.shared.f32 	%f36, [%r6+32];
	ld.shared.f32 	%f37, [%r9+1024];
	fma.rn.f32 	%f38, %f36, %f37, %f35;
	ld.shared.f32 	%f39, [%r6+36];
	ld.shared.f32 	%f40, [%r9+1152];
	fma.rn.f32 	%f41, %f39, %f40, %f38;
	ld.shared.f32 	%f42, [%r6+40];
	ld.shared.f32 	%f43, [%r9+1280];
	fma.rn.f32 	%f44, %f42, %f43, %f41;
	ld.shared.f32 	%f45, [%r6+44];
	ld.shared.f32 	%f46, [%r9+1408];
	fma.rn.f32 	%f47, %f45, %f46, %f44;
	ld.shared.f32 	%f48, [%r6+48];
	ld.shared.f32 	%f49, [%r9+1536];
	fma.rn.f32 	%f50, %f48, %f49, %f47;
	ld.shared.f32 	%f51, [%r6+52];
	ld.shared.f32 	%f52, [%r9+1664];
	fma.rn.f32 	%f53, %f51, %f52, %f50;
	ld.shared.f32 	%f54, [%r6+56];
	ld.shared.f32 	%f55, [%r9+1792];
	fma.rn.f32 	%f56, %f54, %f55, %f53;
	ld.shared.f32 	%f57, [%r6+60];
	ld.shared.f32 	%f58, [%r9+1920];
	fma.rn.f32 	%f59, %f57, %f58, %f56;
	ld.shared.f32 	%f60, [%r6+64];
	ld.shared.f32 	%f61, [%r9+2048];
	fma.rn.f32 	%f62, %f60, %f61, %f59;
	ld.shared.f32 	%f63, [%r6+68];
	ld.shared.f32 	%f64, [%r9+2176];
	fma.rn.f32 	%f65, %f63, %f64, %f62;
	ld.shared.f32 	%f66, [%r6+72];
	ld.shared.f32 	%f67, [%r9+2304];
	fma.rn.f32 	%f68, %f66, %f67, %f65;
	ld.shared.f32 	%f69, [%r6+76];
	ld.shared.f32 	%f70, [%r9+2432];
	fma.rn.f32 	%f71, %f69, %f70, %f68;
	ld.shared.f32 	%f72, [%r6+80];
	ld.shared.f32 	%f73, [%r9+2560];
	fma.rn.f32 	%f74, %f72, %f73, %f71;
	ld.shared.f32 	%f75, [%r6+84];
	ld.shared.f32 	%f76, [%r9+2688];
	fma.rn.f32 	%f77, %f75, %f76, %f74;
	ld.shared.f32 	%f78, [%r6+88];
	ld.shared.f32 	%f79, [%r9+2816];
	fma.rn.f32 	%f80, %f78, %f79, %f77;
	ld.shared.f32 	%f81, [%r6+92];
	ld.shared.f32 	%f82, [%r9+2944];
	fma.rn.f32 	%f83, %f81, %f82, %f80;
	ld.shared.f32 	%f84, [%r6+96];
	ld.shared.f32 	%f85, [%r9+3072];
	fma.rn.f32 	%f86, %f84, %f85, %f83;
	ld.shared.f32 	%f87, [%r6+100];
	ld.shared.f32 	%f88, [%r9+3200];
	fma.rn.f32 	%f89, %f87, %f88, %f86;
	ld.shared.f32 	%f90, [%r6+104];
	ld.shared.f32 	%f91, [%r9+3328];
	fma.rn.f32 	%f92, %f90, %f91, %f89;
	ld.shared.f32 	%f93, [%r6+108];
	ld.shared.f32 	%f94, [%r9+3456];
	fma.rn.f32 	%f95, %f93, %f94, %f92;
	ld.shared.f32 	%f96, [%r6+112];
	ld.shared.f32 	%f97, [%r9+3584];
	fma.rn.f32 	%f98, %f96, %f97, %f95;
	ld.shared.f32 	%f99, [%r6+116];
	ld.shared.f32 	%f100, [%r9+3712];
	fma.rn.f32 	%f101, %f99, %f100, %f98;
	ld.shared.f32 	%f102, [%r6+120];
	ld.shared.f32 	%f103, [%r9+3840];
	fma.rn.f32 	%f104, %f102, %f103, %f101;
	ld.shared.f32 	%f105, [%r6+124];
	ld.shared.f32 	%f106, [%r9+3968];
	fma.rn.f32 	%f110, %f105, %f106, %f104;
	bar.sync 	0;
	add.s32 	%r42, %r42, 1;
	setp.ne.s32 	%p8, %r42, 0;
	add.s32 	%r41, %r41, %r12;
	add.s32 	%r40, %r40, 32;
	add.s32 	%r39, %r39, 32;
	add.s32 	%r38, %r38, 32;
	@%p8 bra 	$L__BB0_2;
$L__BB0_7:
	setp.ge.s32 	%p9, %r2, %r24;
	setp.ge.s32 	%p10, %r5, %r26;
	or.pred  	%p11, %p9, %p10;
	@%p11 bra 	$L__BB0_9;
	mad.lo.s32 	%r37, %r26, %r2, %r5;
	cvta.to.global.u64 	%rd10, %rd5;
	mul.wide.s32 	%rd11, %r37, 4;
	add.s64 	%rd12, %rd10, %rd11;
	st.global.f32 	[%rd12], %f110;
$L__BB0_9:
	ret;

}


// ===== COMPILED SASS (sm_100) =====

	.target	sm_100

	.elftype	@"ET_EXEC"


//--------------------- .note.nv.tkinfo           --------------------------
	.section	.note.nv.tkinfo,"",@"SHT_NOTE"
	.sectionflags	@"SHF_NOTE_NV_TKINFO"
	.tkinfo
        /*0018*/ 	.word	0x00000002
        /*0030*/ 	.string	""
        /*0030*/ 	.string	"ptxas"
        /*0030*/ 	.string	"Cuda compilation tools, release 13.0, V13.0.88"
        /*0030*/ 	.string	"Build cuda_13.0.r13.0/compiler.36424714_0"
        /*0030*/ 	.string	"-arch sm_100 -m 64 "



//--------------------- .note.nv.cuinfo           --------------------------
	.section	.note.nv.cuinfo,"",@"SHT_NOTE"
	.sectionflags	@"SHF_NOTE_NV_CUINFO"
        /*0018*/ 	.short	0x0002
        /*001a*/ 	.short	0x0064
        /*001c*/ 	.short	0x0082
	.zero		2


//--------------------- .nv.info                  --------------------------
	.section	.nv.info,"",@"SHT_CUDA_INFO"
	.align	4


	//----- nvinfo : EIATTR_REGCOUNT
	.align		4
        /*0000*/ 	.byte	0x04, 0x2f
        /*0002*/ 	.short	(.L_1 - .L_0)
	.align		4
.L_0:
        /*0004*/ 	.word	index@(_Z12matmulKernelPKfS0_Pfiii)
        /*0008*/ 	.word	0x00000020


	//----- nvinfo : EIATTR_FRAME_SIZE
	.align		4
.L_1:
        /*000c*/ 	.byte	0x04, 0x11
        /*000e*/ 	.short	(.L_3 - .L_2)
	.align		4
.L_2:
        /*0010*/ 	.word	index@(_Z12matmulKernelPKfS0_Pfiii)
        /*0014*/ 	.word	0x00000000


	//----- nvinfo : EIATTR_MIN_STACK_SIZE
	.align		4
.L_3:
        /*0018*/ 	.byte	0x04, 0x12
        /*001a*/ 	.short	(.L_5 - .L_4)
	.align		4
.L_4:
        /*001c*/ 	.word	index@(_Z12matmulKernelPKfS0_Pfiii)
        /*0020*/ 	.word	0x00000000
.L_5:


//--------------------- .nv.compat                --------------------------
	.section	.nv.compat,"",@"SHT_CUDA_COMPAT_INFO"
	.align	4
        /*0000*/ 	.byte	0x02, 0x09, 0x00, 0x00, 0x02, 0x02, 0x01, 0x00, 0x02, 0x05, 0x05, 0x00, 0x03, 0x07, 0x01, 0x01
        /*0010*/ 	.byte	0x02, 0x03, 0x00, 0x00, 0x02, 0x06, 0x01, 0x00, 0x04, 0x0b, 0x08, 0x00, 0x09, 0x00, 0x00, 0x00
        /*0020*/ 	.byte	0x00, 0x00, 0x00, 0x00


//--------------------- .nv.info._Z12matmulKernelPKfS0_Pfiii --------------------------
	.section	.nv.info._Z12matmulKernelPKfS0_Pfiii,"",@"SHT_CUDA_INFO"
	.sectionflags	@""
	.align	4


	//----- nvinfo : EIATTR_CUDA_API_VERSION
	.align		4
        /*0000*/ 	.byte	0x04, 0x37
        /*0002*/ 	.short	(.L_7 - .L_6)
.L_6:
        /*0004*/ 	.word	0x00000082


	//----- nvinfo : EIATTR_KPARAM_INFO
	.align		4
.L_7:
        /*0008*/ 	.byte	0x04, 0x17
        /*000a*/ 	.short	(.L_9 - .L_8)
.L_8:
        /*000c*/ 	.word	0x00000000
        /*0010*/ 	.short	0x0005
        /*0012*/ 	.short	0x0020
        /*0014*/ 	.byte	0x00, 0xf0, 0x11, 0x00


	//----- nvinfo : EIATTR_KPARAM_INFO
	.align		4
.L_9:
        /*0018*/ 	.byte	0x04, 0x17
        /*001a*/ 	.short	(.L_11 - .L_10)
.L_10:
        /*001c*/ 	.word	0x00000000
        /*0020*/ 	.short	0x0004
        /*0022*/ 	.short	0x001c
        /*0024*/ 	.byte	0x00, 0xf0, 0x11, 0x00


	//----- nvinfo : EIATTR_KPARAM_INFO
	.align		4
.L_11:
        /*0028*/ 	.byte	0x04, 0x17
        /*002a*/ 	.short	(.L_13 - .L_12)
.L_12:
        /*002c*/ 	.word	0x00000000
        /*0030*/ 	.short	0x0003
        /*0032*/ 	.short	0x0018
        /*0034*/ 	.byte	0x00, 0xf0, 0x11, 0x00


	//----- nvinfo : EIATTR_KPARAM_INFO
	.align		4
.L_13:
        /*0038*/ 	.byte	0x04, 0x17
        /*003a*/ 	.short	(.L_15 - .L_14)
.L_14:
        /*003c*/ 	.word	0x00000000
        /*0040*/ 	.short	0x0002
        /*0042*/ 	.short	0x0010
        /*0044*/ 	.byte	0x00, 0xf5, 0x21, 0x00


	//----- nvinfo : EIATTR_KPARAM_INFO
	.align		4
.L_15:
        /*0048*/ 	.byte	0x04, 0x17
        /*004a*/ 	.short	(.L_17 - .L_16)
.L_16:
        /*004c*/ 	.word	0x00000000
        /*0050*/ 	.short	0x0001
        /*0052*/ 	.short	0x0008
        /*0054*/ 	.byte	0x00, 0xf5, 0x21, 0x00


	//----- nvinfo : EIATTR_KPARAM_INFO
	.align		4
.L_17:
        /*0058*/ 	.byte	0x04, 0x17
        /*005a*/ 	.short	(.L_19 - .L_18)
.L_18:
        /*005c*/ 	.word	0x00000000
        /*0060*/ 	.short	0x0000
        /*0062*/ 	.short	0x0000
        /*0064*/ 	.byte	0x00, 0xf5, 0x21, 0x00


	//----- nvinfo : EIATTR_SPARSE_MMA_MASK
	.align		4
.L_19:
        /*0068*/ 	.byte	0x03, 0x50
        /*006a*/ 	.short	0x0000


	//----- nvinfo : EIATTR_MAXREG_COUNT
	.align		4
        /*006c*/ 	.byte	0x03, 0x1b
        /*006e*/ 	.short	0x00ff


	//----- nvinfo : EIATTR_NUM_BARRIERS
	.align		4
        /*0070*/ 	.byte	0x02, 0x4c
        /*0072*/ 	.byte	0x01
	.zero		1


	//----- nvinfo : EIATTR_MERCURY_ISA_VERSION
	.align		4
        /*0074*/ 	.byte	0x03, 0x5f
        /*0076*/ 	.short	0x0101


	//----- nvinfo : EIATTR_VRC_CTA_INIT_COUNT
	.align		4
        /*0078*/ 	.byte	0x02, 0x4a
	.zero		1
	.zero		1


	//----- nvinfo : EIATTR_EXIT_INSTR_OFFSETS
	.align		4
        /*007c*/ 	.byte	0x04, 0x1c
        /*007e*/ 	.short	(.L_21 - .L_20)


	//   ....[0]....
.L_20:
        /*0080*/ 	.word	0x00000820


	//   ....[1]....
        /*0084*/ 	.word	0x00000870


	//----- nvinfo : EIATTR_CBANK_PARAM_SIZE
	.align		4
.L_21:
        /*0088*/ 	.byte	0x03, 0x19
        /*008a*/ 	.short	0x0024


	//----- nvinfo : EIATTR_PARAM_CBANK
	.align		4
        /*008c*/ 	.byte	0x04, 0x0a
        /*008e*/ 	.short	(.L_23 - .L_22)
	.align		4
.L_22:
        /*0090*/ 	.word	index@(.nv.constant0._Z12matmulKernelPKfS0_Pfiii)
        /*0094*/ 	.short	0x0380
        /*0096*/ 	.short	0x0024


	//----- nvinfo : EIATTR_SW_WAR
	.align		4
.L_23:
        /*0098*/ 	.byte	0x04, 0x36
        /*009a*/ 	.short	(.L_25 - .L_24)
.L_24:
        /*009c*/ 	.word	0x00000008
.L_25:


//--------------------- .nv.callgraph             --------------------------
	.section	.nv.callgraph,"",@"SHT_CUDA_CALLGRAPH"
	.align	4
	.sectionentsize	8
	.align		4
        /*0000*/ 	.word	0x00000000
	.align		4
        /*0004*/ 	.word	0xffffffff
	.align		4
        /*0008*/ 	.word	0x00000000
	.align		4
        /*000c*/ 	.word	0xfffffffe
	.align		4
        /*0010*/ 	.word	0x00000000
	.align		4
        /*0014*/ 	.word	0xfffffffd
	.align		4
        /*0018*/ 	.word	0x00000000
	.align		4
        /*001c*/ 	.word	0xfffffffc


//--------------------- .text._Z12matmulKernelPKfS0_Pfiii --------------------------
	.section	.text._Z12matmulKernelPKfS0_Pfiii,"ax",@progbits
	.align	128
        .global         _Z12matmulKernelPKfS0_Pfiii
        .type           _Z12matmulKernelPKfS0_Pfiii,@function
        .size           _Z12matmulKernelPKfS0_Pfiii,(.L_x_3 - _Z12matmulKernelPKfS0_Pfiii)
        .other          _Z12matmulKernelPKfS0_Pfiii,@"STO_CUDA_ENTRY STV_DEFAULT"
_Z12matmulKernelPKfS0_Pfiii:
.text._Z12matmulKernelPKfS0_Pfiii:
[----:B------:R-:W-:Y:S01]  /*0000*/  LDC R1, c[0x0][0x37c] ;  /* 0x0000df00ff017b82 */ /* 0x000fe20000000800 */
[----:B------:R-:W0:Y:S01]  /*0010*/  S2R R18, SR_CTAID.Y ;  /* 0x0000000000127919 */ /* 0x000e220000002600 */
[----:B------:R-:W1:Y:S01]  /*0020*/  LDCU UR10, c[0x0][0x39c] ;  /* 0x00007380ff0a77ac */ /* 0x000e620008000800 */
[----:B------:R-:W-:Y:S01]  /*0030*/  HFMA2 R21, -RZ, RZ, 0, 0 ;  /* 0x00000000ff157431 */ /* 0x000fe200000001ff */
[----:B------:R-:W0:Y:S01]  /*0040*/  S2R R17, SR_TID.Y ;  /* 0x0000000000117919 */ /* 0x000e220000002200 */
[----:B------:R-:W2:Y:S01]  /*0050*/  LDCU UR14, c[0x0][0x3a0] ;  /* 0x00007400ff0e77ac */ /* 0x000ea20008000800 */
[----:B------:R-:W3:Y:S01]  /*0060*/  S2R R2, SR_CTAID.X ;  /* 0x0000000000027919 */ /* 0x000ee20000002500 */
[----:B------:R-:W4:Y:S01]  /*0070*/  LDCU.64 UR8, c[0x0][0x358] ;  /* 0x00006b00ff0877ac */ /* 0x000f220008000a00 */
[----:B------:R-:W3:Y:S01]  /*0080*/  S2R R16, SR_TID.X ;  /* 0x0000000000107919 */ /* 0x000ee20000002100 */
[----:B-1----:R-:W-:Y:S01]  /*0090*/  UISETP.GE.AND UP0, UPT, UR10, 0x1, UPT ;  /* 0x000000010a00788c */ /* 0x002fe2000bf06270 */
[----:B0-----:R-:W-:-:S02]  /*00a0*/  LEA R18, R18, R17, 0x5 ;  /* 0x0000001112127211 */ /* 0x001fc400078e28ff */
[----:B---3--:R-:W-:-:S06]  /*00b0*/  LEA R19, R2, R16, 0x5 ;  /* 0x0000001002137211 */ /* 0x008fcc00078e28ff */
[----:B--2-4-:R-:W-:Y:S05]  /*00c0*/  BRA.U !UP0, `(.L_x_0) ;  /* 0x0000000508c87547 */ /* 0x014fea000b800000 */
[----:B------:R-:W0:Y:S01]  /*00d0*/  S2UR UR7, SR_CgaCtaId ;  /* 0x00000000000779c3 */ /* 0x000e220000008800 */
[----:B------:R-:W1:Y:S01]  /*00e0*/  LDCU UR11, c[0x0][0x3a0] ;  /* 0x00007400ff0b77ac */ /* 0x000e620008000800 */
[----:B------:R-:W-:Y:S01]  /*00f0*/  MOV R21, RZ ;  /* 0x000000ff00157202 */ /* 0x000fe20000000f00 */
[----:B------:R-:W-:Y:S01]  /*0100*/  IMAD R6, R18, UR10, R16 ;  /* 0x0000000a12067c24 */ /* 0x000fe2000f8e0210 */
[----:B------:R-:W-:Y:S01]  /*0110*/  UMOV UR5, 0x400 ;  /* 0x0000040000057882 */ /* 0x000fe20000000000 */
[----:B------:R-:W-:-:S03]  /*0120*/  UIADD3 UR4, UPT, UPT, UR10, 0x1f, URZ ;  /* 0x0000001f0a047890 */ /* 0x000fc6000fffe0ff */
[----:B------:R-:W2:Y:S01]  /*0130*/  LDC R0, c[0x0][0x3a0] ;  /* 0x0000e800ff007b82 */ /* 0x000ea20000000800 */
[----:B------:R-:W-:Y:S02]  /*0140*/  UIADD3 UR6, UPT, UPT, UR5, 0x1000, URZ ;  /* 0x0000100005067890 */ /* 0x000fe4000fffe0ff */
[----:B------:R-:W-:Y:S01]  /*0150*/  USHF.R.U32.HI UR4, URZ, 0x5, UR4 ;  /* 0x00000005ff047899 */ /* 0x000fe20008011604 */
[----:B------:R-:W3:Y:S03]  /*0160*/  LDCU.64 UR12, c[0x0][0x398] ;  /* 0x00007300ff0c77ac */ /* 0x000ee60008000a00 */
[----:B------:R-:W-:Y:S01]  /*0170*/  UIADD3 UR4, UPT, UPT, -UR4, URZ, URZ ;  /* 0x000000ff04047290 */ /* 0x000fe2000fffe1ff */
[----:B-1----:R-:W-:Y:S01]  /*0180*/  IMAD R7, R17, UR11, R16 ;  /* 0x0000000b11077c24 */ /* 0x002fe2000f8e0210 */
[----:B0-----:R-:W-:-:S04]  /*0190*/  ULEA UR5, UR7, UR5, 0x18 ;  /* 0x0000000507057291 */ /* 0x001fc8000f8ec0ff */
[----:B------:R-:W-:Y:S01]  /*01a0*/  LEA R7, R2, R7, 0x5 ;  /* 0x0000000702077211 */ /* 0x000fe200078e28ff */
[----:B------:R-:W-:Y:S01]  /*01b0*/  ULEA UR6, UR7, UR6, 0x18 ;  /* 0x0000000607067291 */ /* 0x000fe2000f8ec0ff */
[----:B------:R-:W-:-:S05]  /*01c0*/  LEA R5, R17, UR5, 0x7 ;  /* 0x0000000511057c11 */ /* 0x000fca000f8e38ff */
[C---:B------:R-:W-:Y:S02]  /*01d0*/  LEA R3, R16.reuse, UR6, 0x2 ;  /* 0x0000000610037c11 */ /* 0x040fe4000f8e10ff */
[----:B------:R-:W-:Y:S02]  /*01e0*/  LEA R4, R16, R5, 0x2 ;  /* 0x0000000510047211 */ /* 0x000fe400078e10ff */
[----:B---3--:R-:W-:-:S07]  /*01f0*/  LEA R2, R17, R3, 0x7 ;  /* 0x0000000311027211 */ /* 0x008fce00078e38ff */
.L_x_1:
[----:B------:R-:W-:Y:S01]  /*0200*/  ISETP.GE.U32.AND P1, PT, R16, UR13, PT ;  /* 0x0000000d10007c0c */ /* 0x000fe2000bf26070 */
[----:B------:R-:W-:Y:S01]  /*0210*/  HFMA2 R24, -RZ, RZ, 0, 0 ;  /* 0x00000000ff187431 */ /* 0x000fe200000001ff */
[----:B------:R-:W-:Y:S02]  /*0220*/  ISETP.GE.U32.AND P0, PT, R17, UR13, PT ;  /* 0x0000000d11007c0c */ /* 0x000fe4000bf06070 */
[----:B------:R-:W-:Y:S02]  /*0230*/  ISETP.GE.OR P1, PT, R18, UR12, P1 ;  /* 0x0000000c12007c0c */ /* 0x000fe40008f26670 */
[----:B--2---:R-:W-:Y:S02]  /*0240*/  ISETP.GE.OR P0, PT, R19, R0, P0 ;  /* 0x000000001300720c */ /* 0x004fe40000706670 */
[----:B------:R-:W-:-:S09]  /*0250*/  MOV R29, RZ ;  /* 0x000000ff001d7202 */ /* 0x000fd20000000f00 */
[----:B------:R-:W0:Y:S08]  /*0260*/  @!P1 LDC.64 R10, c[0x0][0x380] ;  /* 0x0000e000ff0a9b82 */ /* 0x000e300000000a00 */
[----:B------:R-:W1:Y:S01]  /*0270*/  @!P0 LDC.64 R8, c[0x0][0x388] ;  /* 0x0000e200ff088b82 */ /* 0x000e620000000a00 */
[----:B0-----:R-:W-:-:S05]  /*0280*/  @!P1 IMAD.WIDE.U32 R10, R6, 0x4, R10 ;  /* 0x00000004060a9825 */ /* 0x001fca00078e000a */
[----:B------:R-:W2:Y:S01]  /*0290*/  @!P1 LDG.E R29, desc[UR8][R10.64] ;  /* 0x000000080a1d9981 */ /* 0x000ea2000c1e1900 */
[----:B-1----:R-:W-:-:S05]  /*02a0*/  @!P0 IMAD.WIDE.U32 R22, R7, 0x4, R8 ;  /* 0x0000000407168825 */ /* 0x002fca00078e0008 */
[----:B------:R-:W3:Y:S01]  /*02b0*/  @!P0 LDG.E R24, desc[UR8][R22.64] ;  /* 0x0000000816188981 */ /* 0x000ee2000c1e1900 */
[----:B------:R-:W-:-:S04]  /*02c0*/  UIADD3 UR4, UPT, UPT, UR4, 0x1, URZ ;  /* 0x0000000104047890 */ /* 0x000fc8000fffe0ff */
[----:B------:R-:W-:Y:S01]  /*02d0*/  UISETP.NE.AND UP0, UPT, UR4, URZ, UPT ;  /* 0x000000ff0400728c */ /* 0x000fe2000bf05270 */
[----:B------:R-:W-:Y:S01]  /*02e0*/  IADD3 R17, PT, PT, R17, 0x20, RZ ;  /* 0x0000002011117810 */ /* 0x000fe20007ffe0ff */
[----:B--2---:R-:W-:Y:S04]  /*02f0*/  STS [R4], R29 ;  /* 0x0000001d04007388 */ /* 0x004fe80000000800 */
[----:B---3--:R-:W-:Y:S01]  /*0300*/  STS [R2], R24 ;  /* 0x0000001802007388 */ /* 0x008fe20000000800 */
[----:B------:R-:W-:Y:S06]  /*0310*/  BAR.SYNC.DEFER_BLOCKING 0x0 ;  /* 0x0000000000007b1d */ /* 0x000fec0000010000 */
[----:B------:R-:W-:Y:S04]  /*0320*/  LDS R28, [R3] ;  /* 0x00000000031c7984 */ /* 0x000fe80000000800 */
[----:B------:R-:W0:Y:S04]  /*0330*/  LDS.128 R12, [R5] ;  /* 0x00000000050c7984 */ /* 0x000e280000000c00 */
[----:B------:R-:W1:Y:S04]  /*0340*/  LDS R23, [R3+0x80] ;  /* 0x0000800003177984 */ /* 0x000e680000000800 */
[----:B------:R-:W2:Y:S04]  /*0350*/  LDS R27, [R3+0x100] ;  /* 0x00010000031b7984 */ /* 0x000ea80000000800 */
[----:B------:R-:W3:Y:S04]  /*0360*/  LDS R26, [R3+0x180] ;  /* 0x00018000031a7984 */ /* 0x000ee80000000800 */
[----:B------:R-:W-:Y:S04]  /*0370*/  LDS R25, [R3+0x200] ;  /* 0x0002000003197984 */ /* 0x000fe80000000800 */
[----:B------:R-:W4:Y:S04]  /*0380*/  LDS.128 R8, [R5+0x10] ;  /* 0x0000100005087984 */ /* 0x000f280000000c00 */
[----:B------:R-:W5:Y:S04]  /*0390*/  LDS R20, [R3+0x280] ;  /* 0x0002800003147984 */ /* 0x000f680000000800 */
[----:B------:R-:W-:Y:S04]  /*03a0*/  LDS R24, [R3+0x380] ;  /* 0x0003800003187984 */ /* 0x000fe80000000800 */
[----:B------:R-:W-:Y:S01]  /*03b0*/  LDS R22, [R3+0x480] ;  /* 0x0004800003167984 */ /* 0x000fe20000000800 */
[----:B0-----:R-:W-:-:S03]  /*03c0*/  FFMA R12, R12, R28, R21 ;  /* 0x0000001c0c0c7223 */ /* 0x001fc60000000015 */
[----:B------:R-:W0:Y:S01]  /*03d0*/  LDS R21, [R3+0x300] ;  /* 0x0003000003157984 */ /* 0x000e220000000800 */
[----:B-1----:R-:W-:-:S03]  /*03e0*/  FFMA R12, R23, R13, R12 ;  /* 0x0000000d170c7223 */ /* 0x002fc6000000000c */
[----:B------:R-:W-:Y:S01]  /*03f0*/  LDS R23, [R3+0x400] ;  /* 0x0004000003177984 */ /* 0x000fe20000000800 */
[----:B--2---:R-:W-:-:S04]  /*0400*/  FFMA R27, R27, R14, R12 ;  /* 0x0000000e1b1b7223 */ /* 0x004fc8000000000c */
[----:B---3--:R-:W-:Y:S02]  /*0410*/  FFMA R27, R26, R15, R27 ;  /* 0x0000000f1a1b7223 */ /* 0x008fe4000000001b */
[----:B------:R-:W1:Y:S04]  /*0420*/  LDS.128 R12, [R5+0x20] ;  /* 0x00002000050c7984 */ /* 0x000e680000000c00 */
[----:B------:R-:W-:Y:S01]  /*0430*/  LDS R26, [R3+0x580] ;  /* 0x00058000031a7984 */ /* 0x000fe20000000800 */
[----:B----4-:R-:W-:-:S03]  /*0440*/  FFMA R27, R8, R25, R27 ;  /* 0x00000019081b7223 */ /* 0x010fc6000000001b */
[----:B------:R-:W2:Y:S01]  /*0450*/  LDS R25, [R3+0x500] ;  /* 0x0005000003197984 */ /* 0x000ea20000000800 */
[----:B-----5:R-:W-:-:S04]  /*0460*/  FFMA R20, R20, R9, R27 ;  /* 0x0000000914147223 */ /* 0x020fc8000000001b */
[----:B0-----:R-:W-:Y:S02]  /*0470*/  FFMA R21, R21, R10, R20 ;  /* 0x0000000a15157223 */ /* 0x001fe40000000014 */
[----:B------:R-:W-:Y:S02]  /*0480*/  LDS R20, [R3+0x680] ;  /* 0x0006800003147984 */ /* 0x000fe40000000800 */
[----:B------:R-:W-:Y:S02]  /*0490*/  FFMA R27, R24, R11, R21 ;  /* 0x0000000b181b7223 */ /* 0x000fe40000000015 */
[----:B------:R-:W-:Y:S04]  /*04a0*/  LDS R21, [R3+0x600] ;  /* 0x0006000003157984 */ /* 0x000fe80000000800 */
[----:B------:R-:W0:Y:S01]  /*04b0*/  LDS.128 R8, [R5+0x30] ;  /* 0x0000300005087984 */ /* 0x000e220000000c00 */
[----:B-1----:R-:W-:-:S03]  /*04c0*/  FFMA R27, R12, R23, R27 ;  /* 0x000000170c1b7223 */ /* 0x002fc6000000001b */
[----:B------:R-:W1:Y:S01]  /*04d0*/  LDS R23, [R3+0x700] ;  /* 0x0007000003177984 */ /* 0x000e620000000800 */
[----:B------:R-:W-:-:S03]  /*04e0*/  FFMA R22, R22, R13, R27 ;  /* 0x0000000d16167223 */ /* 0x000fc6000000001b */
[----:B------:R-:W3:Y:S01]  /*04f0*/  LDS R24, [R3+0x780] ;  /* 0x0007800003187984 */ /* 0x000ee20000000800 */
[----:B--2---:R-:W-:-:S03]  /*0500*/  FFMA R25, R25, R14, R22 ;  /* 0x0000000e19197223 */ /* 0x004fc60000000016 */
[----:B------:R-:W-:Y:S01]  /*0510*/  LDS R22, [R3+0x880] ;  /* 0x0008800003167984 */ /* 0x000fe20000000800 */
[----:B------:R-:W-:-:S03]  /*0520*/  FFMA R27, R26, R15, R25 ;  /* 0x0000000f1a1b7223 */ /* 0x000fc60000000019 */
[----:B------:R-:W-:Y:S04]  /*0530*/  LDS R25, [R3+0x800] ;  /* 0x0008000003197984 */ /* 0x000fe80000000800 */
[----:B------:R-:W2:Y:S04]  /*0540*/  LDS.128 R12, [R5+0x40] ;  /* 0x00004000050c7984 */ /* 0x000ea80000000c00 */
[----:B------:R-:W-:Y:S01]  /*0550*/  LDS R26, [R3+0x980] ;  /* 0x00098000031a7984 */ /* 0x000fe20000000800 */
[----:B0-----:R-:W-:-:S03]  /*0560*/  FFMA R27, R8, R21, R27 ;  /* 0x00000015081b7223 */ /* 0x001fc6000000001b */
[----:B------:R-:W0:Y:S01]  /*0570*/  LDS R21, [R3+0x900] ;  /* 0x0009000003157984 */ /* 0x000e220000000800 */
[----:B------:R-:W-:-:S04]  /*0580*/  FFMA R20, R20, R9, R27 ;  /* 0x0000000914147223 */ /* 0x000fc8000000001b */
[----:B-1----:R-:W-:Y:S02]  /*0590*/  FFMA R23, R23, R10, R20 ;  /* 0x0000000a17177223 */ /* 0x002fe40000000014 */
[----:B------:R-:W-:Y:S02]  /*05a0*/  LDS R20, [R3+0xa80] ;  /* 0x000a800003147984 */ /* 0x000fe40000000800 */
[----:B---3--:R-:W-:Y:S02]  /*05b0*/  FFMA R27, R24, R11, R23 ;  /* 0x0000000b181b7223 */ /* 0x008fe40000000017 */
[----:B------:R-:W-:Y:S04]  /*05c0*/  LDS R23, [R3+0xa00] ;  /* 0x000a000003177984 */ /* 0x000fe80000000800 */
[----:B------:R-:W1:Y:S01]  /*05d0*/  LDS.128 R8, [R5+0x50] ;  /* 0x0000500005087984 */ /* 0x000e620000000c00 */
[----:B--2---:R-:W-:-:S03]  /*05e0*/  FFMA R27, R12, R25, R27 ;  /* 0x000000190c1b7223 */ /* 0x004fc6000000001b */
[----:B------:R-:W2:Y:S01]  /*05f0*/  LDS R25, [R3+0xb00] ;  /* 0x000b000003197984 */ /* 0x000ea20000000800 */
[----:B------:R-:W-:-:S03]  /*0600*/  FFMA R12, R22, R13, R27 ;  /* 0x0000000d160c7223 */ /* 0x000fc6000000001b */
[----:B------:R-:W3:Y:S04]  /*0610*/  LDS R22, [R3+0xb80] ;  /* 0x000b800003167984 */ /* 0x000ee80000000800 */
[----:B------:R-:W-:Y:S01]  /*0620*/  LDS R24, [R3+0xc80] ;  /* 0x000c800003187984 */ /* 0x000fe20000000800 */
[----:B0-----:R-:W-:-:S04]  /*0630*/  FFMA R21, R21, R14, R12 ;  /* 0x0000000e15157223 */ /* 0x001fc8000000000c */
[----:B------:R-:W-:Y:S02]  /*0640*/  FFMA R27, R26, R15, R21 ;  /* 0x0000000f1a1b7223 */ /* 0x000fe40000000015 */
[----:B------:R-:W-:Y:S04]  /*0650*/  LDS R21, [R3+0xc00] ;  /* 0x000c000003157984 */ /* 0x000fe80000000800 */
[----:B------:R-:W0:Y:S01]  /*0660*/  LDS.128 R12, [R5+0x60] ;  /* 0x00006000050c7984 */ /* 0x000e220000000c00 */
[----:B-1----:R-:W-:-:S04]  /*0670*/  FFMA R23, R8, R23, R27 ;  /* 0x0000001708177223 */ /* 0x002fc8000000001b */
[----:B------:R-:W-:Y:S02]  /*0680*/  FFMA R20, R20, R9, R23 ;  /* 0x0000000914147223 */ /* 0x000fe40000000017 */
[----:B------:R-:W1:Y:S02]  /*0690*/  LDS R23, [R3+0xd00] ;  /* 0x000d000003177984 */ /* 0x000e640000000800 */
[----:B--2---:R-:W-:Y:S02]  /*06a0*/  FFMA R25, R25, R10, R20 ;  /* 0x0000000a19197223 */ /* 0x004fe40000000014 */
[----:B------:R-:W2:Y:S02]  /*06b0*/  LDS R20, [R3+0xd80] ;  /* 0x000d800003147984 */ /* 0x000ea40000000800 */
[----:B---3--:R-:W-:Y:S02]  /*06c0*/  FFMA R27, R22, R11, R25 ;  /* 0x0000000b161b7223 */ /* 0x008fe40000000019 */
[----:B------:R-:W-:Y:S04]  /*06d0*/  LDS R25, [R3+0xe00] ;  /* 0x000e000003197984 */ /* 0x000fe80000000800 */
[----:B------:R-:W3:Y:S04]  /*06e0*/  LDS.128 R8, [R5+0x70] ;  /* 0x0000700005087984 */ /* 0x000ee80000000c00 */
[----:B------:R-:W4:Y:S01]  /*06f0*/  LDS R22, [R3+0xe80] ;  /* 0x000e800003167984 */ /* 0x000f220000000800 */
[----:B0-----:R-:W-:-:S03]  /*0700*/  FFMA R27, R12, R21, R27 ;  /* 0x000000150c1b7223 */ /* 0x001fc6000000001b */
[----:B------:R-:W0:Y:S04]  /*0710*/  LDS R21, [R3+0xf00] ;  /* 0x000f000003157984 */ /* 0x000e280000000800 */
[----:B------:R-:W5:Y:S01]  /*0720*/  LDS R12, [R3+0xf80] ;  /* 0x000f8000030c7984 */ /* 0x000f620000000800 */
[----:B------:R-:W-:-:S04]  /*0730*/  FFMA R24, R24, R13, R27 ;  /* 0x0000000d18187223 */ /* 0x000fc8000000001b */
[----:B-1----:R-:W-:-:S04]  /*0740*/  FFMA R23, R23, R14, R24 ;  /* 0x0000000e17177223 */ /* 0x002fc80000000018 */
[----:B--2---:R-:W-:-:S04]  /*0750*/  FFMA R15, R20, R15, R23 ;  /* 0x0000000f140f7223 */ /* 0x004fc80000000017 */
[----:B---3--:R-:W-:-:S04]  /*0760*/  FFMA R15, R8, R25, R15 ;  /* 0x00000019080f7223 */ /* 0x008fc8000000000f */
[----:B----4-:R-:W-:Y:S01]  /*0770*/  FFMA R22, R22, R9, R15 ;  /* 0x0000000916167223 */ /* 0x010fe2000000000f */
[----:B------:R-:W-:Y:S02]  /*0780*/  IADD3 R16, PT, PT, R16, 0x20, RZ ;  /* 0x0000002010107810 */ /* 0x000fe40007ffe0ff */
[----:B------:R-:W-:Y:S02]  /*0790*/  IADD3 R6, PT, PT, R6, 0x20, RZ ;  /* 0x0000002006067810 */ /* 0x000fe40007ffe0ff */
[----:B------:R-:W-:Y:S01]  /*07a0*/  LEA R7, R0, R7, 0x5 ;  /* 0x0000000700077211 */ /* 0x000fe200078e28ff */
[----:B0-----:R-:W-:-:S04]  /*07b0*/  FFMA R21, R21, R10, R22 ;  /* 0x0000000a15157223 */ /* 0x001fc80000000016 */
[----:B-----5:R-:W-:Y:S01]  /*07c0*/  FFMA R21, R12, R11, R21 ;  /* 0x0000000b0c157223 */ /* 0x020fe20000000015 */
[----:B------:R-:W-:Y:S06]  /*07d0*/  BAR.SYNC.DEFER_BLOCKING 0x0 ;  /* 0x0000000000007b1d */ /* 0x000fec0000010000 */
[----:B------:R-:W-:Y:S05]  /*07e0*/  BRA.U UP0, `(.L_x_1) ;  /* 0xfffffff900847547 */ /* 0x000fea000b83ffff */
.L_x_0:
[----:B------:R-:W0:Y:S01]  /*07f0*/  LDCU UR4, c[0x0][0x398] ;  /* 0x00007300ff0477ac */ /* 0x000e220008000800 */
[----:B------:R-:W-:-:S04]  /*0800*/  ISETP.GE.AND P0, PT, R19, UR14, PT ;  /* 0x0000000e13007c0c */ /* 0x000fc8000bf06270 */
[----:B0-----:R-:W-:-:S13]  /*0810*/  ISETP.GE.OR P0, PT, R18, UR4, P0 ;  /* 0x0000000412007c0c */ /* 0x001fda0008706670 */
[----:B------:R-:W-:Y:S05]  /*0820*/  @P0 EXIT ;  /* 0x000000000000094d */ /* 0x000fea0003800000 */
[----:B------:R-:W0:Y:S01]  /*0830*/  LDC.64 R2, c[0x0][0x390] ;  /* 0x0000e400ff027b82 */ /* 0x000e220000000a00 */
[----:B------:R-:W-:-:S04]  /*0840*/  IMAD R19, R18, UR14, R19 ;  /* 0x0000000e12137c24 */ /* 0x000fc8000f8e0213 */
[----:B0-----:R-:W-:-:S05]  /*0850*/  IMAD.WIDE R2, R19, 0x4, R2 ;  /* 0x0000000413027825 */ /* 0x001fca00078e0202 */
[----:B------:R-:W-:Y:S01]  /*0860*/  STG.E desc[UR8][R2.64], R21 ;  /* 0x0000001502007986 */ /* 0x000fe2000c101908 */
[----:B------:R-:W-:Y:S05]  /*0870*/  EXIT ;  /* 0x000000000000794d */ /* 0x000fea0003800000 */
.L_x_2:
[----:B------:R-:W-:-:S00]  /*0880*/  BRA `(.L_x_2) ;  /* 0xfffffffc00fc7947 */ /* 0x000fc0000383ffff */
[----:B------:R-:W-:-:S00]  /*0890*/  NOP ;  /* 0x0000000000007918 */ /* 0x000fc00000000000 */
        /* <DEDUP_REMOVED lines=14> */
.L_x_3:


//--------------------- .nv.shared._Z12matmulKernelPKfS0_Pfiii --------------------------
	.section	.nv.shared._Z12matmulKernelPKfS0_Pfiii,"aw",@nobits
	.sectionflags	@""
	.align	4
.nv.shared._Z12matmulKernelPKfS0_Pfiii:
	.zero		9216


//--------------------- .nv.shared.reserved.0     --------------------------
	.section	.nv.shared.reserved.0,"aw",@nobits
	.weak		__nv_reservedSMEM_offset_0_alias
	.size		__nv_reservedSMEM_offset_0_alias, 0, 64
	.other		__nv_reservedSMEM_offset_0_alias,@"STO_CUDA_RESERVED_SHARED STV_DEFAULT"
__nv_reservedSMEM_offset_0_alias:
	.zero		0
	.zero		64


//--------------------- .nv.constant0._Z12matmulKernelPKfS0_Pfiii --------------------------
	.section	.nv.constant0._Z12matmulKernelPKfS0_Pfiii,"a",@progbits
	.sectionflags	@""
	.align	4
.nv.constant0._Z12matmulKernelPKfS0_Pfiii:
	.zero		932


//--------------------- SYMBOLS --------------------------

	.type		.nv.reservedSmem.offset0,@object
	.size		.nv.reservedSmem.offset0,0x4
	.type		.nv.reservedSmem.cap,@object
	.size		.nv.reservedSmem.cap,0x4
